	.headerflags	@"EF_CUDA_TEXMODE_UNIFIED EF_CUDA_64BIT_ADDRESS EF_CUDA_ACCELERATORS EF_CUDA_SM90 EF_CUDA_VIRTUAL_SM(EF_CUDA_SM90)"
	.elftype	@"ET_EXEC"


//--------------------- .nv.info                  --------------------------
	.section	.nv.info,"",@"SHT_CUDA_INFO"
	.align	4


	//----- nvinfo : EIATTR_REGCOUNT
	.align		4
        /*0000*/ 	.byte	0x04, 0x2f
        /*0002*/ 	.short	(.L_1 - .L_0)
	.align		4
.L_0:
        /*0004*/ 	.word	index@(triton_poi_fused_convolution_leaky_relu_4)
        /*0008*/ 	.word	0x00000010


	//----- nvinfo : EIATTR_MIN_STACK_SIZE
	.align		4
.L_1:
        /*000c*/ 	.byte	0x04, 0x12
        /*000e*/ 	.short	(.L_3 - .L_2)
	.align		4
.L_2:
        /*0010*/ 	.word	index@(triton_poi_fused_convolution_leaky_relu_4)
        /*0014*/ 	.word	0x00000000


	//----- nvinfo : EIATTR_FRAME_SIZE
	.align		4
.L_3:
        /*0018*/ 	.byte	0x04, 0x11
        /*001a*/ 	.short	(.L_5 - .L_4)
	.align		4
.L_4:
        /*001c*/ 	.word	index@(triton_poi_fused_convolution_leaky_relu_4)
        /*0020*/ 	.word	0x00000000


	//----- nvinfo : EIATTR_MIN_STACK_SIZE
	.align		4
.L_5:
        /*0024*/ 	.byte	0x04, 0x12
        /*0026*/ 	.short	(.L_7 - .L_6)
	.align		4
.L_6:
        /*0028*/ 	.word	index@(triton_poi_fused_convolution_leaky_relu_4)
        /*002c*/ 	.word	0x00000000
.L_7:


//--------------------- .nv.info.triton_poi_fused_convolution_leaky_relu_4 --------------------------
	.section	.nv.info.triton_poi_fused_convolution_leaky_relu_4,"",@"SHT_CUDA_INFO"
	.sectionflags	@""
	.align	4


	//----- nvinfo : EIATTR_CUDA_API_VERSION
	.align		4
        /*0000*/ 	.byte	0x04, 0x37
        /*0002*/ 	.short	(.L_9 - .L_8)
.L_8:
        /*0004*/ 	.word	0x0000007c


	//----- nvinfo : EIATTR_KPARAM_INFO
	.align		4
.L_9:
        /*0008*/ 	.byte	0x04, 0x17
        /*000a*/ 	.short	(.L_11 - .L_10)
.L_10:
        /*000c*/ 	.word	0x00000000
        /*0010*/ 	.short	0x0003
        /*0012*/ 	.short	0x0018
        /*0014*/ 	.byte	0x00, 0xf0, 0x11, 0x00


	//----- nvinfo : EIATTR_KPARAM_INFO
	.align		4
.L_11:
        /*0018*/ 	.byte	0x04, 0x17
        /*001a*/ 	.short	(.L_13 - .L_12)
.L_12:
        /*001c*/ 	.word	0x00000000
        /*0020*/ 	.short	0x0002
        /*0022*/ 	.short	0x0010
        /*0024*/ 	.byte	0x00, 0xf4, 0x21, 0x00


	//----- nvinfo : EIATTR_KPARAM_INFO
	.align		4
.L_13:
        /*0028*/ 	.byte	0x04, 0x17
        /*002a*/ 	.short	(.L_15 - .L_14)
.L_14:
        /*002c*/ 	.word	0x00000000
        /*0030*/ 	.short	0x0001
        /*0032*/ 	.short	0x0008
        /*0034*/ 	.byte	0x00, 0xf4, 0x21, 0x00


	//----- nvinfo : EIATTR_KPARAM_INFO
	.align		4
.L_15:
        /*0038*/ 	.byte	0x04, 0x17
        /*003a*/ 	.short	(.L_17 - .L_16)
.L_16:
        /*003c*/ 	.word	0x00000000
        /*0040*/ 	.short	0x0000
        /*0042*/ 	.short	0x0000
        /*0044*/ 	.byte	0x00, 0xf4, 0x21, 0x00


	//----- nvinfo : EIATTR_SPARSE_MMA_MASK
	.align		4
.L_17:
        /*0048*/ 	.byte	0x03, 0x50
        /*004a*/ 	.short	0x0000


	//----- nvinfo : EIATTR_MAXREG_COUNT
	.align		4
        /*004c*/ 	.byte	0x03, 0x1b
        /*004e*/ 	.short	0x00ff


	//----- nvinfo : EIATTR_EXIT_INSTR_OFFSETS
	.align		4
        /*0050*/ 	.byte	0x04, 0x1c
        /*0052*/ 	.short	(.L_19 - .L_18)


	//   ....[0]....
.L_18:
        /*0054*/ 	.word	0x00000260


	//   ....[1]....
        /*0058*/ 	.word	0x00000280


	//----- nvinfo : EIATTR_REQNTID
	.align		4
.L_19:
        /*005c*/ 	.byte	0x04, 0x10
        /*005e*/ 	.short	(.L_21 - .L_20)
.L_20:
        /*0060*/ 	.word	0x00000080
        /*0064*/ 	.word	0x00000001
        /*0068*/ 	.word	0x00000001


	//----- nvinfo : EIATTR_CBANK_PARAM_SIZE
	.align		4
.L_21:
        /*006c*/ 	.byte	0x03, 0x19
        /*006e*/ 	.short	0x001c


	//----- nvinfo : EIATTR_PARAM_CBANK
	.align		4
        /*0070*/ 	.byte	0x04, 0x0a
        /*0072*/ 	.short	(.L_23 - .L_22)
	.align		4
.L_22:
        /*0074*/ 	.word	index@(.nv.constant0.triton_poi_fused_convolution_leaky_relu_4)
        /*0078*/ 	.short	0x0210
        /*007a*/ 	.short	0x001c


	//----- nvinfo : EIATTR_SW_WAR
	.align		4
.L_23:
        /*007c*/ 	.byte	0x04, 0x36
        /*007e*/ 	.short	(.L_25 - .L_24)
.L_24:
        /*0080*/ 	.word	0x00000008
.L_25:


//--------------------- .nv.callgraph             --------------------------
	.section	.nv.callgraph,"",@"SHT_CUDA_CALLGRAPH"
	.align	4
	.sectionentsize	8
	.align		4
        /*0000*/ 	.word	0x00000000
	.align		4
        /*0004*/ 	.word	0xffffffff
	.align		4
        /*0008*/ 	.word	0x00000000
	.align		4
        /*000c*/ 	.word	0xfffffffe
	.align		4
        /*0010*/ 	.word	0x00000000
	.align		4
        /*0014*/ 	.word	0xfffffffd
	.align		4
        /*0018*/ 	.word	0x00000000
	.align		4
        /*001c*/ 	.word	0xfffffffc


//--------------------- .text.triton_poi_fused_convolution_leaky_relu_4 --------------------------
	.section	.text.triton_poi_fused_convolution_leaky_relu_4,"ax",@progbits
	.align	128
        .global         triton_poi_fused_convolution_leaky_relu_4
        .type           triton_poi_fused_convolution_leaky_relu_4,@function
        .size           triton_poi_fused_convolution_leaky_relu_4,(.L_x_1 - triton_poi_fused_convolution_leaky_relu_4)
        .other          triton_poi_fused_convolution_leaky_relu_4,@"STO_CUDA_ENTRY STV_DEFAULT"
triton_poi_fused_convolution_leaky_relu_4:
.text.triton_poi_fused_convolution_leaky_relu_4:
[----:B------:R-:W0:Y:S02]  /*0000*/  LDC R1, c[0x0][0x28] ;  /* 0x00000a00ff017b82 */ /* 0x000e240000000800 */
[----:B------:R-:W1:Y:S01]  /*0010*/  S2R R0, SR_TID.X ;  /* 0x0000000000007919 */ /* 0x000e620000002100 */
[----:B------:R-:W2:Y:S01]  /*0020*/  LDC.64 R4, c[0x0][0x218] ;  /* 0x00008600ff047b82 */ /* 0x000ea20000000a00 */
[----:B------:R-:W-:Y:S01]  /*0030*/  IMAD.MOV.U32 R11, RZ, RZ, RZ ;  /* 0x000000ffff0b7224 */ /* 0x000fe200078e00ff */
[----:B------:R-:W-:Y:S01]  /*0040*/  ULDC.64 UR4, c[0x0][0x208] ;  /* 0x0000820000047ab9 */ /* 0x000fe20000000a00 */
[----:B------:R-:W3:Y:S01]  /*0050*/  S2R R7, SR_CTAID.X ;  /* 0x0000000000077919 */ /* 0x000ee20000002500 */
[----:B------:R-:W-:Y:S01]  /*0060*/  ULDC.64 UR6, c[0x0][0x220] ;  /* 0x0000880000067ab9 */ /* 0x000fe20000000a00 */
[----:B-1----:R-:W-:Y:S01]  /*0070*/  IMAD.SHL.U32 R0, R0, 0x2, RZ ;  /* 0x0000000200007824 */ /* 0x002fe200078e00ff */
[----:B---3--:R-:W-:-:S04]  /*0080*/  SHF.R.S32.HI R2, RZ, 0x17, R7 ;  /* 0x00000017ff027819 */ /* 0x008fc80000011407 */
[----:B------:R-:W-:Y:S02]  /*0090*/  LOP3.LUT R0, R0, 0xfe, RZ, 0xc0, !PT ;  /* 0x000000fe00007812 */ /* 0x000fe400078ec0ff */
[----:B------:R-:W-:-:S03]  /*00a0*/  SGXT R2, R2, 0x1 ;  /* 0x000000010202781a */ /* 0x000fc60000000200 */
[----:B------:R-:W-:-:S05]  /*00b0*/  IMAD R7, R7, 0x100, R0 ;  /* 0x0000010007077824 */ /* 0x000fca00078e0200 */
[----:B------:R-:W-:Y:S02]  /*00c0*/  LEA.HI R0, R2, R7, RZ, 0x4 ;  /* 0x0000000702007211 */ /* 0x000fe400078f20ff */
[----:B------:R-:W1:Y:S01]  /*00d0*/  LDC.64 R2, c[0x0][0x210] ;  /* 0x00008400ff027b82 */ /* 0x000e620000000a00 */
[----:B------:R-:W-:Y:S02]  /*00e0*/  ISETP.GE.AND P2, PT, R7, 0x100, PT ;  /* 0x000001000700780c */ /* 0x000fe40003f46270 */
[----:B------:R-:W-:-:S04]  /*00f0*/  SHF.R.S32.HI R0, RZ, 0x4, R0 ;  /* 0x00000004ff007819 */ /* 0x000fc80000011400 */
[----:B------:R-:W-:-:S04]  /*0100*/  LEA.HI R6, R0, R0, RZ, 0x2 ;  /* 0x0000000000067211 */ /* 0x000fc800078f10ff */
[----:B------:R-:W-:-:S05]  /*0110*/  LOP3.LUT R9, R6, 0xfffffffc, RZ, 0xc0, !PT ;  /* 0xfffffffc06097812 */ /* 0x000fca00078ec0ff */
[----:B------:R-:W-:Y:S02]  /*0120*/  IMAD.IADD R9, R0, 0x1, -R9 ;  /* 0x0000000100097824 */ /* 0x000fe400078e0a09 */
[----:B------:R-:W-:Y:S02]  /*0130*/  IMAD.MOV.U32 R0, RZ, RZ, RZ ;  /* 0x000000ffff007224 */ /* 0x000fe400078e00ff */
[----:B--2---:R-:W-:Y:S01]  /*0140*/  IMAD.WIDE R4, R9, 0x4, R4 ;  /* 0x0000000409047825 */ /* 0x004fe200078e0204 */
[----:B------:R-:W-:-:S03]  /*0150*/  CS2R R8, SRZ ;  /* 0x0000000000087805 */ /* 0x000fc6000001ff00 */
[----:B-1----:R-:W-:Y:S01]  /*0160*/  IMAD.WIDE R2, R7, 0x4, R2 ;  /* 0x0000000407027825 */ /* 0x002fe200078e0202 */
[----:B------:R-:W2:Y:S04]  /*0170*/  @!P2 LDG.E.EL R11, desc[UR4][R4.64] ;  /* 0x00000004040ba981 */ /* 0x000ea8000c2e1900 */
[----:B------:R-:W2:Y:S04]  /*0180*/  @!P2 LDG.E.64 R8, desc[UR4][R2.64] ;  /* 0x000000040208a981 */ /* 0x000ea8000c1e1b00 */
[----:B------:R-:W3:Y:S01]  /*0190*/  @!P2 LDG.E.EL R0, desc[UR4][R4.64] ;  /* 0x000000040400a981 */ /* 0x000ee2000c2e1900 */
[----:B------:R-:W-:-:S04]  /*01a0*/  IADD3 R6, P3, R7, UR6, RZ ;  /* 0x0000000607067c10 */ /* 0x000fc8000ff7e0ff */
[----:B------:R-:W-:Y:S02]  /*01b0*/  LEA.HI.X.SX32 R7, R7, UR7, 0x1, P3 ;  /* 0x0000000707077c11 */ /* 0x000fe400098f0eff */
[----:B--2---:R-:W-:Y:S02]  /*01c0*/  FSETP.GT.AND P1, PT, R8, -R11, PT ;  /* 0x8000000b0800720b */ /* 0x004fe40003f24000 */
[----:B---3--:R-:W-:Y:S02]  /*01d0*/  FSETP.GT.AND P0, PT, R9, -R0, PT ;  /* 0x800000000900720b */ /* 0x008fe40003f04000 */
[----:B------:R-:W-:Y:S02]  /*01e0*/  SEL R10, RZ, 0x1, !P1 ;  /* 0x00000001ff0a7807 */ /* 0x000fe40004800000 */
[----:B------:R-:W-:Y:S01]  /*01f0*/  SEL R13, RZ, 0x100, !P0 ;  /* 0x00000100ff0d7807 */ /* 0x000fe20004000000 */
[----:B------:R-:W-:-:S04]  /*0200*/  FADD R8, R11, R8 ;  /* 0x000000080b087221 */ /* 0x000fc80000000000 */
[----:B------:R-:W-:Y:S02]  /*0210*/  IMAD.IADD R13, R10, 0x1, R13 ;  /* 0x000000010a0d7824 */ /* 0x000fe400078e020d */
[----:B------:R-:W-:Y:S01]  /*0220*/  FADD R9, R0, R9 ;  /* 0x0000000900097221 */ /* 0x000fe20000000000 */
[----:B------:R-:W-:Y:S02]  /*0230*/  @!P1 FMUL R8, R8, 0.20000000298023223877 ;  /* 0x3e4ccccd08089820 */ /* 0x000fe40000400000 */
[----:B------:R1:W-:Y:S01]  /*0240*/  @!P2 STG.E.U16 desc[UR4][R6.64], R13 ;  /* 0x0000000d0600a986 */ /* 0x0003e2000c101504 */
[----:B------:R-:W-:Y:S01]  /*0250*/  @!P0 FMUL R9, R9, 0.20000000298023223877 ;  /* 0x3e4ccccd09098820 */ /* 0x000fe20000400000 */
[----:B------:R-:W-:Y:S06]  /*0260*/  @P2 EXIT ;  /* 0x000000000000294d */ /* 0x000fec0003800000 */
[----:B------:R-:W-:Y:S01]  /*0270*/  STG.E.64 desc[UR4][R2.64], R8 ;  /* 0x0000000802007986 */ /* 0x000fe2000c101b04 */
[----:B------:R-:W-:Y:S05]  /*0280*/  EXIT ;  /* 0x000000000000794d */ /* 0x000fea0003800000 */
.L_x_0:
[----:B------:R-:W-:-:S00]  /*0290*/  BRA `(.L_x_0) ;  /* 0xfffffffc00fc7947 */ /* 0x000fc0000383ffff */
[----:B------:R-:W-:-:S00]  /*02a0*/  NOP ;  /* 0x0000000000007918 */ /* 0x000fc00000000000 */
        /* <DEDUP_REMOVED lines=13> */
.L_x_1:


//--------------------- .nv.constant0.triton_poi_fused_convolution_leaky_relu_4 --------------------------
	.section	.nv.constant0.triton_poi_fused_convolution_leaky_relu_4,"a",@progbits
	.sectionflags	@""
	.align	4
.nv.constant0.triton_poi_fused_convolution_leaky_relu_4:
	.zero		556
